//
// Generated by NVIDIA NVVM Compiler
//
// Compiler Build ID: CL-36424714
// Cuda compilation tools, release 13.0, V13.0.88
// Based on NVVM 20.0.0
//

.version 9.0
.target sm_100
.address_size 64

	// .globl	_Z16prodottoScalare3PfS_S_i
.extern .shared .align 16 .b8 v[];

.visible .entry _Z16prodottoScalare3PfS_S_i(
	.param .u64 .ptr .align 1 _Z16prodottoScalare3PfS_S_i_param_0,
	.param .u64 .ptr .align 1 _Z16prodottoScalare3PfS_S_i_param_1,
	.param .u64 .ptr .align 1 _Z16prodottoScalare3PfS_S_i_param_2,
	.param .u32 _Z16prodottoScalare3PfS_S_i_param_3
)
{
	.reg .pred 	%p<6>;
	.reg .b32 	%r<14>;
	.reg .b32 	%f<8>;
	.reg .b64 	%rd<12>;

	ld.param.u64 	%rd1, [_Z16prodottoScalare3PfS_S_i_param_0];
	ld.param.u64 	%rd2, [_Z16prodottoScalare3PfS_S_i_param_1];
	ld.param.u64 	%rd3, [_Z16prodottoScalare3PfS_S_i_param_2];
	ld.param.u32 	%r8, [_Z16prodottoScalare3PfS_S_i_param_3];
	mov.u32 	%r1, %tid.x;
	mov.u32 	%r2, %ctaid.x;
	mov.u32 	%r13, %ntid.x;
	mad.lo.s32 	%r4, %r2, %r13, %r1;
	setp.ge.s32 	%p1, %r4, %r8;
	@%p1 bra 	$L__BB0_7;
	cvta.to.global.u64 	%rd4, %rd1;
	cvta.to.global.u64 	%rd5, %rd2;
	mul.wide.s32 	%rd6, %r4, 4;
	add.s64 	%rd7, %rd4, %rd6;
	ld.global.f32 	%f1, [%rd7];
	add.s64 	%rd8, %rd5, %rd6;
	ld.global.f32 	%f2, [%rd8];
	mul.f32 	%f3, %f1, %f2;
	shl.b32 	%r9, %r1, 2;
	mov.u32 	%r10, v;
	add.s32 	%r5, %r10, %r9;
	st.shared.f32 	[%r5], %f3;
	bar.sync 	0;
	setp.lt.u32 	%p2, %r13, 2;
	@%p2 bra 	$L__BB0_5;
$L__BB0_2:
	shr.u32 	%r7, %r13, 1;
	setp.ge.u32 	%p3, %r1, %r7;
	@%p3 bra 	$L__BB0_4;
	ld.shared.f32 	%f4, [%r5];
	shl.b32 	%r11, %r7, 2;
	add.s32 	%r12, %r5, %r11;
	ld.shared.f32 	%f5, [%r12];
	add.f32 	%f6, %f4, %f5;
	st.shared.f32 	[%r5], %f6;
$L__BB0_4:
	bar.sync 	0;
	setp.gt.u32 	%p4, %r13, 3;
	mov.u32 	%r13, %r7;
	@%p4 bra 	$L__BB0_2;
$L__BB0_5:
	setp.ne.s32 	%p5, %r1, 0;
	@%p5 bra 	$L__BB0_7;
	ld.shared.f32 	%f7, [v];
	cvta.to.global.u64 	%rd9, %rd3;
	mul.wide.u32 	%rd10, %r2, 4;
	add.s64 	%rd11, %rd9, %rd10;
	st.global.f32 	[%rd11], %f7;
$L__BB0_7:
	ret;

}


// ===== COMPILED SASS (sm_100) =====

	.target	sm_100

	.elftype	@"ET_EXEC"


//--------------------- .note.nv.tkinfo           --------------------------
	.section	.note.nv.tkinfo,"",@"SHT_NOTE"
	.sectionflags	@"SHF_NOTE_NV_TKINFO"
	.tkinfo
        /*0018*/ 	.word	0x00000002
        /*0030*/ 	.string	""
        /*0030*/ 	.string	"ptxas"
        /*0030*/ 	.string	"Cuda compilation tools, release 13.0, V13.0.88"
        /*0030*/ 	.string	"Build cuda_13.0.r13.0/compiler.36424714_0"
        /*0030*/ 	.string	"-arch sm_100 -m 64 "



//--------------------- .note.nv.cuinfo           --------------------------
	.section	.note.nv.cuinfo,"",@"SHT_NOTE"
	.sectionflags	@"SHF_NOTE_NV_CUINFO"
        /*0018*/ 	.short	0x0002
        /*001a*/ 	.short	0x0064
        /*001c*/ 	.short	0x0082
	.zero		2


//--------------------- .nv.info                  --------------------------
	.section	.nv.info,"",@"SHT_CUDA_INFO"
	.align	4


	//----- nvinfo : EIATTR_REGCOUNT
	.align		4
        /*0000*/ 	.byte	0x04, 0x2f
        /*0002*/ 	.short	(.L_1 - .L_0)
	.align		4
.L_0:
        /*0004*/ 	.word	index@(_Z16prodottoScalare3PfS_S_i)
        /*0008*/ 	.word	0x0000000c


	//----- nvinfo : EIATTR_FRAME_SIZE
	.align		4
.L_1:
        /*000c*/ 	.byte	0x04, 0x11
        /*000e*/ 	.short	(.L_3 - .L_2)
	.align		4
.L_2:
        /*0010*/ 	.word	index@(_Z16prodottoScalare3PfS_S_i)
        /*0014*/ 	.word	0x00000000


	//----- nvinfo : EIATTR_MIN_STACK_SIZE
	.align		4
.L_3:
        /*0018*/ 	.byte	0x04, 0x12
        /*001a*/ 	.short	(.L_5 - .L_4)
	.align		4
.L_4:
        /*001c*/ 	.word	index@(_Z16prodottoScalare3PfS_S_i)
        /*0020*/ 	.word	0x00000000
.L_5:


//--------------------- .nv.compat                --------------------------
	.section	.nv.compat,"",@"SHT_CUDA_COMPAT_INFO"
	.align	4
        /*0000*/ 	.byte	0x02, 0x09, 0x00, 0x00, 0x02, 0x02, 0x01, 0x00, 0x02, 0x05, 0x05, 0x00, 0x03, 0x07, 0x01, 0x01
        /*0010*/ 	.byte	0x02, 0x03, 0x00, 0x00, 0x02, 0x06, 0x01, 0x00, 0x04, 0x0b, 0x08, 0x00, 0x09, 0x00, 0x00, 0x00
        /*0020*/ 	.byte	0x00, 0x00, 0x00, 0x00


//--------------------- .nv.info._Z16prodottoScalare3PfS_S_i --------------------------
	.section	.nv.info._Z16prodottoScalare3PfS_S_i,"",@"SHT_CUDA_INFO"
	.sectionflags	@""
	.align	4


	//----- nvinfo : EIATTR_CUDA_API_VERSION
	.align		4
        /*0000*/ 	.byte	0x04, 0x37
        /*0002*/ 	.short	(.L_7 - .L_6)
.L_6:
        /*0004*/ 	.word	0x00000082


	//----- nvinfo : EIATTR_KPARAM_INFO
	.align		4
.L_7:
        /*0008*/ 	.byte	0x04, 0x17
        /*000a*/ 	.short	(.L_9 - .L_8)
.L_8:
        /*000c*/ 	.word	0x00000000
        /*0010*/ 	.short	0x0003
        /*0012*/ 	.short	0x0018
        /*0014*/ 	.byte	0x00, 0xf0, 0x11, 0x00


	//----- nvinfo : EIATTR_KPARAM_INFO
	.align		4
.L_9:
        /*0018*/ 	.byte	0x04, 0x17
        /*001a*/ 	.short	(.L_11 - .L_10)
.L_10:
        /*001c*/ 	.word	0x00000000
        /*0020*/ 	.short	0x0002
        /*0022*/ 	.short	0x0010
        /*0024*/ 	.byte	0x00, 0xf5, 0x21, 0x00


	//----- nvinfo : EIATTR_KPARAM_INFO
	.align		4
.L_11:
        /*0028*/ 	.byte	0x04, 0x17
        /*002a*/ 	.short	(.L_13 - .L_12)
.L_12:
        /*002c*/ 	.word	0x00000000
        /*0030*/ 	.short	0x0001
        /*0032*/ 	.short	0x0008
        /*0034*/ 	.byte	0x00, 0xf5, 0x21, 0x00


	//----- nvinfo : EIATTR_KPARAM_INFO
	.align		4
.L_13:
        /*0038*/ 	.byte	0x04, 0x17
        /*003a*/ 	.short	(.L_15 - .L_14)
.L_14:
        /*003c*/ 	.word	0x00000000
        /*0040*/ 	.short	0x0000
        /*0042*/ 	.short	0x0000
        /*0044*/ 	.byte	0x00, 0xf5, 0x21, 0x00


	//----- nvinfo : EIATTR_SPARSE_MMA_MASK
	.align		4
.L_15:
        /*0048*/ 	.byte	0x03, 0x50
        /*004a*/ 	.short	0x0000


	//----- nvinfo : EIATTR_MAXREG_COUNT
	.align		4
        /*004c*/ 	.byte	0x03, 0x1b
        /*004e*/ 	.short	0x00ff


	//----- nvinfo : EIATTR_NUM_BARRIERS
	.align		4
        /*0050*/ 	.byte	0x02, 0x4c
        /*0052*/ 	.byte	0x01
	.zero		1


	//----- nvinfo : EIATTR_MERCURY_ISA_VERSION
	.align		4
        /*0054*/ 	.byte	0x03, 0x5f
        /*0056*/ 	.short	0x0101


	//----- nvinfo : EIATTR_VRC_CTA_INIT_COUNT
	.align		4
        /*0058*/ 	.byte	0x02, 0x4a
	.zero		1
	.zero		1


	//----- nvinfo : EIATTR_EXIT_INSTR_OFFSETS
	.align		4
        /*005c*/ 	.byte	0x04, 0x1c
        /*005e*/ 	.short	(.L_17 - .L_16)


	//   ....[0]....
.L_16:
        /*0060*/ 	.word	0x00000080


	//   ....[1]....
        /*0064*/ 	.word	0x00000250


	//   ....[2]....
        /*0068*/ 	.word	0x000002d0


	//----- nvinfo : EIATTR_CBANK_PARAM_SIZE
	.align		4
.L_17:
        /*006c*/ 	.byte	0x03, 0x19
        /*006e*/ 	.short	0x001c


	//----- nvinfo : EIATTR_PARAM_CBANK
	.align		4
        /*0070*/ 	.byte	0x04, 0x0a
        /*0072*/ 	.short	(.L_19 - .L_18)
	.align		4
.L_18:
        /*0074*/ 	.word	index@(.nv.constant0._Z16prodottoScalare3PfS_S_i)
        /*0078*/ 	.short	0x0380
        /*007a*/ 	.short	0x001c


	//----- nvinfo : EIATTR_SW_WAR
	.align		4
.L_19:
        /*007c*/ 	.byte	0x04, 0x36
        /*007e*/ 	.short	(.L_21 - .L_20)
.L_20:
        /*0080*/ 	.word	0x00000008
.L_21:


//--------------------- .nv.callgraph             --------------------------
	.section	.nv.callgraph,"",@"SHT_CUDA_CALLGRAPH"
	.align	4
	.sectionentsize	8
	.align		4
        /*0000*/ 	.word	0x00000000
	.align		4
        /*0004*/ 	.word	0xffffffff
	.align		4
        /*0008*/ 	.word	0x00000000
	.align		4
        /*000c*/ 	.word	0xfffffffe
	.align		4
        /*0010*/ 	.word	0x00000000
	.align		4
        /*0014*/ 	.word	0xfffffffd
	.align		4
        /*0018*/ 	.word	0x00000000
	.align		4
        /*001c*/ 	.word	0xfffffffc


//--------------------- .text._Z16prodottoScalare3PfS_S_i --------------------------
	.section	.text._Z16prodottoScalare3PfS_S_i,"ax",@progbits
	.align	128
        .global         _Z16prodottoScalare3PfS_S_i
        .type           _Z16prodottoScalare3PfS_S_i,@function
        .size           _Z16prodottoScalare3PfS_S_i,(.L_x_3 - _Z16prodottoScalare3PfS_S_i)
        .other          _Z16prodottoScalare3PfS_S_i,@"STO_CUDA_ENTRY STV_DEFAULT"
_Z16prodottoScalare3PfS_S_i:
.text._Z16prodottoScalare3PfS_S_i:
[----:B------:R-:W-:Y:S01]  /*0000*/  LDC R1, c[0x0][0x37c] ;  /* 0x0000df00ff017b82 */ /* 0x000fe20000000800 */
[----:B------:R-:W0:Y:S01]  /*0010*/  S2R R8, SR_TID.X ;  /* 0x0000000000087919 */ /* 0x000e220000002100 */
[----:B------:R-:W1:Y:S01]  /*0020*/  LDCU UR4, c[0x0][0x360] ;  /* 0x00006c00ff0477ac */ /* 0x000e620008000800 */
[----:B------:R-:W0:Y:S01]  /*0030*/  S2R R9, SR_CTAID.X ;  /* 0x0000000000097919 */ /* 0x000e220000002500 */
[----:B------:R-:W2:Y:S01]  /*0040*/  LDCU UR5, c[0x0][0x398] ;  /* 0x00007300ff0577ac */ /* 0x000ea20008000800 */
[----:B-1----:R-:W-:Y:S02]  /*0050*/  IMAD.U32 R0, RZ, RZ, UR4 ;  /* 0x00000004ff007e24 */ /* 0x002fe4000f8e00ff */
[----:B0-----:R-:W-:-:S05]  /*0060*/  IMAD R7, R9, UR4, R8 ;  /* 0x0000000409077c24 */ /* 0x001fca000f8e0208 */
[----:B--2---:R-:W-:-:S13]  /*0070*/  ISETP.GE.AND P0, PT, R7, UR5, PT ;  /* 0x0000000507007c0c */ /* 0x004fda000bf06270 */
[----:B------:R-:W-:Y:S05]  /*0080*/  @P0 EXIT ;  /* 0x000000000000094d */ /* 0x000fea0003800000 */
[----:B------:R-:W0:Y:S01]  /*0090*/  LDC.64 R2, c[0x0][0x380] ;  /* 0x0000e000ff027b82 */ /* 0x000e220000000a00 */
[----:B------:R-:W1:Y:S07]  /*00a0*/  LDCU.64 UR6, c[0x0][0x358] ;  /* 0x00006b00ff0677ac */ /* 0x000e6e0008000a00 */
[----:B------:R-:W2:Y:S01]  /*00b0*/  LDC.64 R4, c[0x0][0x388] ;  /* 0x0000e200ff047b82 */ /* 0x000ea20000000a00 */
[----:B0-----:R-:W-:-:S06]  /*00c0*/  IMAD.WIDE R2, R7, 0x4, R2 ;  /* 0x0000000407027825 */ /* 0x001fcc00078e0202 */
[----:B-1----:R-:W3:Y:S01]  /*00d0*/  LDG.E R2, desc[UR6][R2.64] ;  /* 0x0000000602027981 */ /* 0x002ee2000c1e1900 */
[----:B--2---:R-:W-:-:S06]  /*00e0*/  IMAD.WIDE R4, R7, 0x4, R4 ;  /* 0x0000000407047825 */ /* 0x004fcc00078e0204 */
[----:B------:R-:W3:Y:S01]  /*00f0*/  LDG.E R5, desc[UR6][R4.64] ;  /* 0x0000000604057981 */ /* 0x000ee2000c1e1900 */
[----:B------:R-:W0:Y:S01]  /*0100*/  S2UR UR5, SR_CgaCtaId ;  /* 0x00000000000579c3 */ /* 0x000e220000008800 */
[----:B------:R-:W-:Y:S01]  /*0110*/  UMOV UR4, 0x400 ;  /* 0x0000040000047882 */ /* 0x000fe20000000000 */
[----:B------:R-:W-:Y:S02]  /*0120*/  ISETP.GE.U32.AND P1, PT, R0, 0x2, PT ;  /* 0x000000020000780c */ /* 0x000fe40003f26070 */
[----:B------:R-:W-:Y:S01]  /*0130*/  ISETP.NE.AND P0, PT, R8, RZ, PT ;  /* 0x000000ff0800720c */ /* 0x000fe20003f05270 */
[----:B0-----:R-:W-:-:S06]  /*0140*/  ULEA UR4, UR5, UR4, 0x18 ;  /* 0x0000000405047291 */ /* 0x001fcc000f8ec0ff */
[----:B------:R-:W-:Y:S01]  /*0150*/  LEA R7, R8, UR4, 0x2 ;  /* 0x0000000408077c11 */ /* 0x000fe2000f8e10ff */
[----:B---3--:R-:W-:-:S05]  /*0160*/  FMUL R6, R2, R5 ;  /* 0x0000000502067220 */ /* 0x008fca0000400000 */
[----:B------:R0:W-:Y:S01]  /*0170*/  STS [R7], R6 ;  /* 0x0000000607007388 */ /* 0x0001e20000000800 */
[----:B------:R-:W-:Y:S06]  /*0180*/  BAR.SYNC.DEFER_BLOCKING 0x0 ;  /* 0x0000000000007b1d */ /* 0x000fec0000010000 */
[----:B------:R-:W-:Y:S05]  /*0190*/  @!P1 BRA `(.L_x_0) ;  /* 0x00000000002c9947 */ /* 0x000fea0003800000 */
.L_x_1:
[----:B------:R-:W-:-:S04]  /*01a0*/  SHF.R.U32.HI R4, RZ, 0x1, R0 ;  /* 0x00000001ff047819 */ /* 0x000fc80000011600 */
[----:B------:R-:W-:-:S13]  /*01b0*/  ISETP.GE.U32.AND P1, PT, R8, R4, PT ;  /* 0x000000040800720c */ /* 0x000fda0003f26070 */
[----:B------:R-:W-:Y:S01]  /*01c0*/  @!P1 LEA R3, R4, R7, 0x2 ;  /* 0x0000000704039211 */ /* 0x000fe200078e10ff */
[----:B------:R-:W-:Y:S05]  /*01d0*/  @!P1 LDS R2, [R7] ;  /* 0x0000000007029984 */ /* 0x000fea0000000800 */
[----:B------:R-:W1:Y:S02]  /*01e0*/  @!P1 LDS R3, [R3] ;  /* 0x0000000003039984 */ /* 0x000e640000000800 */
[----:B-1----:R-:W-:-:S05]  /*01f0*/  @!P1 FADD R2, R2, R3 ;  /* 0x0000000302029221 */ /* 0x002fca0000000000 */
[----:B------:R1:W-:Y:S01]  /*0200*/  @!P1 STS [R7], R2 ;  /* 0x0000000207009388 */ /* 0x0003e20000000800 */
[----:B------:R-:W-:Y:S01]  /*0210*/  BAR.SYNC.DEFER_BLOCKING 0x0 ;  /* 0x0000000000007b1d */ /* 0x000fe20000010000 */
[----:B------:R-:W-:Y:S01]  /*0220*/  ISETP.GT.U32.AND P1, PT, R0, 0x3, PT ;  /* 0x000000030000780c */ /* 0x000fe20003f24070 */
[----:B------:R-:W-:-:S12]  /*0230*/  IMAD.MOV.U32 R0, RZ, RZ, R4 ;  /* 0x000000ffff007224 */ /* 0x000fd800078e0004 */
[----:B-1----:R-:W-:Y:S05]  /*0240*/  @P1 BRA `(.L_x_1) ;  /* 0xfffffffc00d41947 */ /* 0x002fea000383ffff */
.L_x_0:
[----:B------:R-:W-:Y:S05]  /*0250*/  @P0 EXIT ;  /* 0x000000000000094d */ /* 0x000fea0003800000 */
[----:B------:R-:W1:Y:S01]  /*0260*/  S2UR UR5, SR_CgaCtaId ;  /* 0x00000000000579c3 */ /* 0x000e620000008800 */
[----:B------:R-:W-:-:S07]  /*0270*/  UMOV UR4, 0x400 ;  /* 0x0000040000047882 */ /* 0x000fce0000000000 */
[----:B------:R-:W2:Y:S01]  /*0280*/  LDC.64 R2, c[0x0][0x390] ;  /* 0x0000e400ff027b82 */ /* 0x000ea20000000a00 */
[----:B-1----:R-:W-:Y:S01]  /*0290*/  ULEA UR4, UR5, UR4, 0x18 ;  /* 0x0000000405047291 */ /* 0x002fe2000f8ec0ff */
[----:B--2---:R-:W-:-:S08]  /*02a0*/  IMAD.WIDE.U32 R2, R9, 0x4, R2 ;  /* 0x0000000409027825 */ /* 0x004fd000078e0002 */
[----:B------:R-:W1:Y:S04]  /*02b0*/  LDS R5, [UR4] ;  /* 0x00000004ff057984 */ /* 0x000e680008000800 */
[----:B-1----:R-:W-:Y:S01]  /*02c0*/  STG.E desc[UR6][R2.64], R5 ;  /* 0x0000000502007986 */ /* 0x002fe2000c101906 */
[----:B------:R-:W-:Y:S05]  /*02d0*/  EXIT ;  /* 0x000000000000794d */ /* 0x000fea0003800000 */
.L_x_2:
[----:B------:R-:W-:-:S00]  /*02e0*/  BRA `(.L_x_2) ;  /* 0xfffffffc00fc7947 */ /* 0x000fc0000383ffff */
[----:B------:R-:W-:-:S00]  /*02f0*/  NOP ;  /* 0x0000000000007918 */ /* 0x000fc00000000000 */
        /* <DEDUP_REMOVED lines=8> */
.L_x_3:


//--------------------- .nv.shared._Z16prodottoScalare3PfS_S_i --------------------------
	.section	.nv.shared._Z16prodottoScalare3PfS_S_i,"aw",@nobits
	.sectionflags	@""
	.align	16
	.zero		1024


//--------------------- .nv.shared.reserved.0     --------------------------
	.section	.nv.shared.reserved.0,"aw",@nobits
	.weak		__nv_reservedSMEM_offset_0_alias
	.size		__nv_reservedSMEM_offset_0_alias, 0, 64
	.other		__nv_reservedSMEM_offset_0_alias,@"STO_CUDA_RESERVED_SHARED STV_DEFAULT"
__nv_reservedSMEM_offset_0_alias:
	.zero		0
	.zero		64


//--------------------- .nv.constant0._Z16prodottoScalare3PfS_S_i --------------------------
	.section	.nv.constant0._Z16prodottoScalare3PfS_S_i,"a",@progbits
	.sectionflags	@""
	.align	4
.nv.constant0._Z16prodottoScalare3PfS_S_i:
	.zero		924


//--------------------- SYMBOLS --------------------------

	.type		.nv.reservedSmem.offset0,@object
	.size		.nv.reservedSmem.offset0,0x4
	.type		.nv.reservedSmem.cap,@object
	.size		.nv.reservedSmem.cap,0x4
